//
// Generated by NVIDIA NVVM Compiler
//
// Compiler Build ID: CL-36424714
// Cuda compilation tools, release 13.0, V13.0.88
// Based on NVVM 20.0.0
//

.version 9.0
.target sm_100
.address_size 64

	// .globl	_Z7mat_addPfS_S_

.visible .entry _Z7mat_addPfS_S_(
	.param .u64 .ptr .align 1 _Z7mat_addPfS_S__param_0,
	.param .u64 .ptr .align 1 _Z7mat_addPfS_S__param_1,
	.param .u64 .ptr .align 1 _Z7mat_addPfS_S__param_2
)
{
	.reg .b32 	%r<4>;
	.reg .b32 	%f<4>;
	.reg .b64 	%rd<11>;

	ld.param.u64 	%rd1, [_Z7mat_addPfS_S__param_0];
	ld.param.u64 	%rd2, [_Z7mat_addPfS_S__param_1];
	ld.param.u64 	%rd3, [_Z7mat_addPfS_S__param_2];
	cvta.to.global.u64 	%rd4, %rd3;
	cvta.to.global.u64 	%rd5, %rd2;
	cvta.to.global.u64 	%rd6, %rd1;
	mov.u32 	%r1, %tid.x;
	mov.u32 	%r2, %tid.y;
	mad.lo.s32 	%r3, %r2, 3, %r1;
	mul.wide.u32 	%rd7, %r3, 4;
	add.s64 	%rd8, %rd6, %rd7;
	ld.global.f32 	%f1, [%rd8];
	add.s64 	%rd9, %rd5, %rd7;
	ld.global.f32 	%f2, [%rd9];
	add.f32 	%f3, %f1, %f2;
	add.s64 	%rd10, %rd4, %rd7;
	st.global.f32 	[%rd10], %f3;
	ret;

}
	// .globl	_Z7mat_subPfS_S_
.visible .entry _Z7mat_subPfS_S_(
	.param .u64 .ptr .align 1 _Z7mat_subPfS_S__param_0,
	.param .u64 .ptr .align 1 _Z7mat_subPfS_S__param_1,
	.param .u64 .ptr .align 1 _Z7mat_subPfS_S__param_2
)
{
	.reg .b32 	%r<4>;
	.reg .b32 	%f<4>;
	.reg .b64 	%rd<11>;

	ld.param.u64 	%rd1, [_Z7mat_subPfS_S__param_0];
	ld.param.u64 	%rd2, [_Z7mat_subPfS_S__param_1];
	ld.param.u64 	%rd3, [_Z7mat_subPfS_S__param_2];
	cvta.to.global.u64 	%rd4, %rd3;
	cvta.to.global.u64 	%rd5, %rd2;
	cvta.to.global.u64 	%rd6, %rd1;
	mov.u32 	%r1, %tid.x;
	mov.u32 	%r2, %tid.y;
	mad.lo.s32 	%r3, %r2, 3, %r1;
	mul.wide.u32 	%rd7, %r3, 4;
	add.s64 	%rd8, %rd6, %rd7;
	ld.global.f32 	%f1, [%rd8];
	add.s64 	%rd9, %rd5, %rd7;
	ld.global.f32 	%f2, [%rd9];
	sub.f32 	%f3, %f1, %f2;
	add.s64 	%rd10, %rd4, %rd7;
	st.global.f32 	[%rd10], %f3;
	ret;

}
	// .globl	_Z8mat_multPfS_S_
.visible .entry _Z8mat_multPfS_S_(
	.param .u64 .ptr .align 1 _Z8mat_multPfS_S__param_0,
	.param .u64 .ptr .align 1 _Z8mat_multPfS_S__param_1,
	.param .u64 .ptr .align 1 _Z8mat_multPfS_S__param_2
)
{
	.reg .b32 	%r<5>;
	.reg .b32 	%f<10>;
	.reg .b64 	%rd<13>;

	ld.param.u64 	%rd1, [_Z8mat_multPfS_S__param_0];
	ld.param.u64 	%rd2, [_Z8mat_multPfS_S__param_1];
	ld.param.u64 	%rd3, [_Z8mat_multPfS_S__param_2];
	mov.u32 	%r1, %tid.y;
	mul.lo.s32 	%r2, %r1, 3;
	mov.u32 	%r3, %tid.x;
	cvta.to.global.u64 	%rd4, %rd1;
	cvta.to.global.u64 	%rd5, %rd2;
	mul.wide.u32 	%rd6, %r2, 4;
	add.s64 	%rd7, %rd4, %rd6;
	ld.global.f32 	%f1, [%rd7];
	mul.wide.u32 	%rd8, %r3, 4;
	add.s64 	%rd9, %rd5, %rd8;
	ld.global.f32 	%f2, [%rd9];
	fma.rn.f32 	%f3, %f1, %f2, 0f00000000;
	ld.global.f32 	%f4, [%rd7+4];
	ld.global.f32 	%f5, [%rd9+12];
	fma.rn.f32 	%f6, %f4, %f5, %f3;
	ld.global.f32 	%f7, [%rd7+8];
	ld.global.f32 	%f8, [%rd9+24];
	fma.rn.f32 	%f9, %f7, %f8, %f6;
	cvta.to.global.u64 	%rd10, %rd3;
	add.s32 	%r4, %r2, %r3;
	mul.wide.u32 	%rd11, %r4, 4;
	add.s64 	%rd12, %rd10, %rd11;
	st.global.f32 	[%rd12], %f9;
	ret;

}


// ===== COMPILED SASS (sm_100) =====

	.target	sm_100

	.elftype	@"ET_EXEC"


//--------------------- .note.nv.tkinfo           --------------------------
	.section	.note.nv.tkinfo,"",@"SHT_NOTE"
	.sectionflags	@"SHF_NOTE_NV_TKINFO"
	.tkinfo
        /*0018*/ 	.word	0x00000002
        /*0030*/ 	.string	""
        /*0030*/ 	.string	"ptxas"
        /*0030*/ 	.string	"Cuda compilation tools, release 13.0, V13.0.88"
        /*0030*/ 	.string	"Build cuda_13.0.r13.0/compiler.36424714_0"
        /*0030*/ 	.string	"-arch sm_100 -m 64 "



//--------------------- .note.nv.cuinfo           --------------------------
	.section	.note.nv.cuinfo,"",@"SHT_NOTE"
	.sectionflags	@"SHF_NOTE_NV_CUINFO"
        /*0018*/ 	.short	0x0002
        /*001a*/ 	.short	0x0064
        /*001c*/ 	.short	0x0082
	.zero		2


//--------------------- .nv.info                  --------------------------
	.section	.nv.info,"",@"SHT_CUDA_INFO"
	.align	4


	//----- nvinfo : EIATTR_REGCOUNT
	.align		4
        /*0000*/ 	.byte	0x04, 0x2f
        /*0002*/ 	.short	(.L_1 - .L_0)
	.align		4
.L_0:
        /*0004*/ 	.word	index@(_Z7mat_addPfS_S_)
        /*0008*/ 	.word	0x0000000c


	//----- nvinfo : EIATTR_FRAME_SIZE
	.align		4
.L_1:
        /*000c*/ 	.byte	0x04, 0x11
        /*000e*/ 	.short	(.L_3 - .L_2)
	.align		4
.L_2:
        /*0010*/ 	.word	index@(_Z7mat_addPfS_S_)
        /*0014*/ 	.word	0x00000000


	//----- nvinfo : EIATTR_REGCOUNT
	.align		4
.L_3:
        /*0018*/ 	.byte	0x04, 0x2f
        /*001a*/ 	.short	(.L_5 - .L_4)
	.align		4
.L_4:
        /*001c*/ 	.word	index@(_Z7mat_subPfS_S_)
        /*0020*/ 	.word	0x0000000c


	//----- nvinfo : EIATTR_FRAME_SIZE
	.align		4
.L_5:
        /*0024*/ 	.byte	0x04, 0x11
        /*0026*/ 	.short	(.L_7 - .L_6)
	.align		4
.L_6:
        /*0028*/ 	.word	index@(_Z7mat_subPfS_S_)
        /*002c*/ 	.word	0x00000000


	//----- nvinfo : EIATTR_REGCOUNT
	.align		4
.L_7:
        /*0030*/ 	.byte	0x04, 0x2f
        /*0032*/ 	.short	(.L_9 - .L_8)
	.align		4
.L_8:
        /*0034*/ 	.word	index@(_Z8mat_multPfS_S_)
        /*0038*/ 	.word	0x00000012


	//----- nvinfo : EIATTR_FRAME_SIZE
	.align		4
.L_9:
        /*003c*/ 	.byte	0x04, 0x11
        /*003e*/ 	.short	(.L_11 - .L_10)
	.align		4
.L_10:
        /*0040*/ 	.word	index@(_Z8mat_multPfS_S_)
        /*0044*/ 	.word	0x00000000


	//----- nvinfo : EIATTR_MIN_STACK_SIZE
	.align		4
.L_11:
        /*0048*/ 	.byte	0x04, 0x12
        /*004a*/ 	.short	(.L_13 - .L_12)
	.align		4
.L_12:
        /*004c*/ 	.word	index@(_Z8mat_multPfS_S_)
        /*0050*/ 	.word	0x00000000


	//----- nvinfo : EIATTR_MIN_STACK_SIZE
	.align		4
.L_13:
        /*0054*/ 	.byte	0x04, 0x12
        /*0056*/ 	.short	(.L_15 - .L_14)
	.align		4
.L_14:
        /*0058*/ 	.word	index@(_Z7mat_subPfS_S_)
        /*005c*/ 	.word	0x00000000


	//----- nvinfo : EIATTR_MIN_STACK_SIZE
	.align		4
.L_15:
        /*0060*/ 	.byte	0x04, 0x12
        /*0062*/ 	.short	(.L_17 - .L_16)
	.align		4
.L_16:
        /*0064*/ 	.word	index@(_Z7mat_addPfS_S_)
        /*0068*/ 	.word	0x00000000
.L_17:


//--------------------- .nv.compat                --------------------------
	.section	.nv.compat,"",@"SHT_CUDA_COMPAT_INFO"
	.align	4
        /*0000*/ 	.byte	0x02, 0x09, 0x00, 0x00, 0x02, 0x02, 0x01, 0x00, 0x02, 0x05, 0x05, 0x00, 0x03, 0x07, 0x01, 0x01
        /*0010*/ 	.byte	0x02, 0x03, 0x00, 0x00, 0x02, 0x06, 0x01, 0x00, 0x04, 0x0b, 0x08, 0x00, 0x09, 0x00, 0x00, 0x00
        /*0020*/ 	.byte	0x00, 0x00, 0x00, 0x00


//--------------------- .nv.info._Z8mat_multPfS_S_ --------------------------
	.section	.nv.info._Z8mat_multPfS_S_,"",@"SHT_CUDA_INFO"
	.sectionflags	@""
	.align	4


	//----- nvinfo : EIATTR_CUDA_API_VERSION
	.align		4
        /*0000*/ 	.byte	0x04, 0x37
        /*0002*/ 	.short	(.L_19 - .L_18)
.L_18:
        /*0004*/ 	.word	0x00000082


	//----- nvinfo : EIATTR_KPARAM_INFO
	.align		4
.L_19:
        /*0008*/ 	.byte	0x04, 0x17
        /*000a*/ 	.short	(.L_21 - .L_20)
.L_20:
        /*000c*/ 	.word	0x00000000
        /*0010*/ 	.short	0x0002
        /*0012*/ 	.short	0x0010
        /*0014*/ 	.byte	0x00, 0xf5, 0x21, 0x00


	//----- nvinfo : EIATTR_KPARAM_INFO
	.align		4
.L_21:
        /*0018*/ 	.byte	0x04, 0x17
        /*001a*/ 	.short	(.L_23 - .L_22)
.L_22:
        /*001c*/ 	.word	0x00000000
        /*0020*/ 	.short	0x0001
        /*0022*/ 	.short	0x0008
        /*0024*/ 	.byte	0x00, 0xf5, 0x21, 0x00


	//----- nvinfo : EIATTR_KPARAM_INFO
	.align		4
.L_23:
        /*0028*/ 	.byte	0x04, 0x17
        /*002a*/ 	.short	(.L_25 - .L_24)
.L_24:
        /*002c*/ 	.word	0x00000000
        /*0030*/ 	.short	0x0000
        /*0032*/ 	.short	0x0000
        /*0034*/ 	.byte	0x00, 0xf5, 0x21, 0x00


	//----- nvinfo : EIATTR_SPARSE_MMA_MASK
	.align		4
.L_25:
        /*0038*/ 	.byte	0x03, 0x50
        /*003a*/ 	.short	0x0000


	//----- nvinfo : EIATTR_MAXREG_COUNT
	.align		4
        /*003c*/ 	.byte	0x03, 0x1b
        /*003e*/ 	.short	0x00ff


	//----- nvinfo : EIATTR_MERCURY_ISA_VERSION
	.align		4
        /*0040*/ 	.byte	0x03, 0x5f
        /*0042*/ 	.short	0x0101


	//----- nvinfo : EIATTR_VRC_CTA_INIT_COUNT
	.align		4
        /*0044*/ 	.byte	0x02, 0x4a
	.zero		1
	.zero		1


	//----- nvinfo : EIATTR_EXIT_INSTR_OFFSETS
	.align		4
        /*0048*/ 	.byte	0x04, 0x1c
        /*004a*/ 	.short	(.L_27 - .L_26)


	//   ....[0]....
.L_26:
        /*004c*/ 	.word	0x00000160


	//----- nvinfo : EIATTR_CBANK_PARAM_SIZE
	.align		4
.L_27:
        /*0050*/ 	.byte	0x03, 0x19
        /*0052*/ 	.short	0x0018


	//----- nvinfo : EIATTR_PARAM_CBANK
	.align		4
        /*0054*/ 	.byte	0x04, 0x0a
        /*0056*/ 	.short	(.L_29 - .L_28)
	.align		4
.L_28:
        /*0058*/ 	.word	index@(.nv.constant0._Z8mat_multPfS_S_)
        /*005c*/ 	.short	0x0380
        /*005e*/ 	.short	0x0018


	//----- nvinfo : EIATTR_SW_WAR
	.align		4
.L_29:
        /*0060*/ 	.byte	0x04, 0x36
        /*0062*/ 	.short	(.L_31 - .L_30)
.L_30:
        /*0064*/ 	.word	0x00000008
.L_31:


//--------------------- .nv.info._Z7mat_subPfS_S_ --------------------------
	.section	.nv.info._Z7mat_subPfS_S_,"",@"SHT_CUDA_INFO"
	.sectionflags	@""
	.align	4


	//----- nvinfo : EIATTR_CUDA_API_VERSION
	.align		4
        /*0000*/ 	.byte	0x04, 0x37
        /*0002*/ 	.short	(.L_33 - .L_32)
.L_32:
        /*0004*/ 	.word	0x00000082


	//----- nvinfo : EIATTR_KPARAM_INFO
	.align		4
.L_33:
        /*0008*/ 	.byte	0x04, 0x17
        /*000a*/ 	.short	(.L_35 - .L_34)
.L_34:
        /*000c*/ 	.word	0x00000000
        /*0010*/ 	.short	0x0002
        /*0012*/ 	.short	0x0010
        /*0014*/ 	.byte	0x00, 0xf5, 0x21, 0x00


	//----- nvinfo : EIATTR_KPARAM_INFO
	.align		4
.L_35:
        /*0018*/ 	.byte	0x04, 0x17
        /*001a*/ 	.short	(.L_37 - .L_36)
.L_36:
        /*001c*/ 	.word	0x00000000
        /*0020*/ 	.short	0x0001
        /*0022*/ 	.short	0x0008
        /*0024*/ 	.byte	0x00, 0xf5, 0x21, 0x00


	//----- nvinfo : EIATTR_KPARAM_INFO
	.align		4
.L_37:
        /*0028*/ 	.byte	0x04, 0x17
        /*002a*/ 	.short	(.L_39 - .L_38)
.L_38:
        /*002c*/ 	.word	0x00000000
        /*0030*/ 	.short	0x0000
        /*0032*/ 	.short	0x0000
        /*0034*/ 	.byte	0x00, 0xf5, 0x21, 0x00


	//----- nvinfo : EIATTR_SPARSE_MMA_MASK
	.align		4
.L_39:
        /*0038*/ 	.byte	0x03, 0x50
        /*003a*/ 	.short	0x0000


	//----- nvinfo : EIATTR_MAXREG_COUNT
	.align		4
        /*003c*/ 	.byte	0x03, 0x1b
        /*003e*/ 	.short	0x00ff


	//----- nvinfo : EIATTR_MERCURY_ISA_VERSION
	.align		4
        /*0040*/ 	.byte	0x03, 0x5f
        /*0042*/ 	.short	0x0101


	//----- nvinfo : EIATTR_VRC_CTA_INIT_COUNT
	.align		4
        /*0044*/ 	.byte	0x02, 0x4a
	.zero		1
	.zero		1


	//----- nvinfo : EIATTR_EXIT_INSTR_OFFSETS
	.align		4
        /*0048*/ 	.byte	0x04, 0x1c
        /*004a*/ 	.short	(.L_41 - .L_40)


	//   ....[0]....
.L_40:
        /*004c*/ 	.word	0x000000f0


	//----- nvinfo : EIATTR_CBANK_PARAM_SIZE
	.align		4
.L_41:
        /*0050*/ 	.byte	0x03, 0x19
        /*0052*/ 	.short	0x0018


	//----- nvinfo : EIATTR_PARAM_CBANK
	.align		4
        /*0054*/ 	.byte	0x04, 0x0a
        /*0056*/ 	.short	(.L_43 - .L_42)
	.align		4
.L_42:
        /*0058*/ 	.word	index@(.nv.constant0._Z7mat_subPfS_S_)
        /*005c*/ 	.short	0x0380
        /*005e*/ 	.short	0x0018


	//----- nvinfo : EIATTR_SW_WAR
	.align		4
.L_43:
        /*0060*/ 	.byte	0x04, 0x36
        /*0062*/ 	.short	(.L_45 - .L_44)
.L_44:
        /*0064*/ 	.word	0x00000008
.L_45:


//--------------------- .nv.info._Z7mat_addPfS_S_ --------------------------
	.section	.nv.info._Z7mat_addPfS_S_,"",@"SHT_CUDA_INFO"
	.sectionflags	@""
	.align	4


	//----- nvinfo : EIATTR_CUDA_API_VERSION
	.align		4
        /*0000*/ 	.byte	0x04, 0x37
        /*0002*/ 	.short	(.L_47 - .L_46)
.L_46:
        /*0004*/ 	.word	0x00000082


	//----- nvinfo : EIATTR_KPARAM_INFO
	.align		4
.L_47:
        /*0008*/ 	.byte	0x04, 0x17
        /*000a*/ 	.short	(.L_49 - .L_48)
.L_48:
        /*000c*/ 	.word	0x00000000
        /*0010*/ 	.short	0x0002
        /*0012*/ 	.short	0x0010
        /*0014*/ 	.byte	0x00, 0xf5, 0x21, 0x00


	//----- nvinfo : EIATTR_KPARAM_INFO
	.align		4
.L_49:
        /*0018*/ 	.byte	0x04, 0x17
        /*001a*/ 	.short	(.L_51 - .L_50)
.L_50:
        /*001c*/ 	.word	0x00000000
        /*0020*/ 	.short	0x0001
        /*0022*/ 	.short	0x0008
        /*0024*/ 	.byte	0x00, 0xf5, 0x21, 0x00


	//----- nvinfo : EIATTR_KPARAM_INFO
	.align		4
.L_51:
        /*0028*/ 	.byte	0x04, 0x17
        /*002a*/ 	.short	(.L_53 - .L_52)
.L_52:
        /*002c*/ 	.word	0x00000000
        /*0030*/ 	.short	0x0000
        /*0032*/ 	.short	0x0000
        /*0034*/ 	.byte	0x00, 0xf5, 0x21, 0x00


	//----- nvinfo : EIATTR_SPARSE_MMA_MASK
	.align		4
.L_53:
        /*0038*/ 	.byte	0x03, 0x50
        /*003a*/ 	.short	0x0000


	//----- nvinfo : EIATTR_MAXREG_COUNT
	.align		4
        /*003c*/ 	.byte	0x03, 0x1b
        /*003e*/ 	.short	0x00ff


	//----- nvinfo : EIATTR_MERCURY_ISA_VERSION
	.align		4
        /*0040*/ 	.byte	0x03, 0x5f
        /*0042*/ 	.short	0x0101


	//----- nvinfo : EIATTR_VRC_CTA_INIT_COUNT
	.align		4
        /*0044*/ 	.byte	0x02, 0x4a
	.zero		1
	.zero		1


	//----- nvinfo : EIATTR_EXIT_INSTR_OFFSETS
	.align		4
        /*0048*/ 	.byte	0x04, 0x1c
        /*004a*/ 	.short	(.L_55 - .L_54)


	//   ....[0]....
.L_54:
        /*004c*/ 	.word	0x000000f0


	//----- nvinfo : EIATTR_CBANK_PARAM_SIZE
	.align		4
.L_55:
        /*0050*/ 	.byte	0x03, 0x19
        /*0052*/ 	.short	0x0018


	//----- nvinfo : EIATTR_PARAM_CBANK
	.align		4
        /*0054*/ 	.byte	0x04, 0x0a
        /*0056*/ 	.short	(.L_57 - .L_56)
	.align		4
.L_56:
        /*0058*/ 	.word	index@(.nv.constant0._Z7mat_addPfS_S_)
        /*005c*/ 	.short	0x0380
        /*005e*/ 	.short	0x0018


	//----- nvinfo : EIATTR_SW_WAR
	.align		4
.L_57:
        /*0060*/ 	.byte	0x04, 0x36
        /*0062*/ 	.short	(.L_59 - .L_58)
.L_58:
        /*0064*/ 	.word	0x00000008
.L_59:


//--------------------- .nv.callgraph             --------------------------
	.section	.nv.callgraph,"",@"SHT_CUDA_CALLGRAPH"
	.align	4
	.sectionentsize	8
	.align		4
        /*0000*/ 	.word	0x00000000
	.align		4
        /*0004*/ 	.word	0xffffffff
	.align		4
        /*0008*/ 	.word	0x00000000
	.align		4
        /*000c*/ 	.word	0xfffffffe
	.align		4
        /*0010*/ 	.word	0x00000000
	.align		4
        /*0014*/ 	.word	0xfffffffd
	.align		4
        /*0018*/ 	.word	0x00000000
	.align		4
        /*001c*/ 	.word	0xfffffffc


//--------------------- .text._Z8mat_multPfS_S_   --------------------------
	.section	.text._Z8mat_multPfS_S_,"ax",@progbits
	.align	128
        .global         _Z8mat_multPfS_S_
        .type           _Z8mat_multPfS_S_,@function
        .size           _Z8mat_multPfS_S_,(.L_x_3 - _Z8mat_multPfS_S_)
        .other          _Z8mat_multPfS_S_,@"STO_CUDA_ENTRY STV_DEFAULT"
_Z8mat_multPfS_S_:
.text._Z8mat_multPfS_S_:
[----:B------:R-:W-:Y:S01]  /*0000*/  LDC R1, c[0x0][0x37c] ;  /* 0x0000df00ff017b82 */ /* 0x000fe20000000800 */
[----:B------:R-:W0:Y:S07]  /*0010*/  S2R R9, SR_TID.Y ;  /* 0x0000000000097919 */ /* 0x000e2e0000002200 */
[----:B------:R-:W1:Y:S01]  /*0020*/  LDC.64 R4, c[0x0][0x388] ;  /* 0x0000e200ff047b82 */ /* 0x000e620000000a00 */
[----:B------:R-:W2:Y:S01]  /*0030*/  LDCU.64 UR4, c[0x0][0x358] ;  /* 0x00006b00ff0477ac */ /* 0x000ea20008000a00 */
[----:B------:R-:W1:Y:S06]  /*0040*/  S2R R12, SR_TID.X ;  /* 0x00000000000c7919 */ /* 0x000e6c0000002100 */
[----:B------:R-:W3:Y:S08]  /*0050*/  LDC.64 R2, c[0x0][0x380] ;  /* 0x0000e000ff027b82 */ /* 0x000ef00000000a00 */
[----:B------:R-:W4:Y:S01]  /*0060*/  LDC.64 R6, c[0x0][0x390] ;  /* 0x0000e400ff067b82 */ /* 0x000f220000000a00 */
[----:B0-----:R-:W-:Y:S01]  /*0070*/  LEA R9, R9, R9, 0x1 ;  /* 0x0000000909097211 */ /* 0x001fe200078e08ff */
[----:B-1----:R-:W-:-:S04]  /*0080*/  IMAD.WIDE.U32 R4, R12, 0x4, R4 ;  /* 0x000000040c047825 */ /* 0x002fc800078e0004 */
[C---:B---3--:R-:W-:Y:S01]  /*0090*/  IMAD.WIDE.U32 R2, R9.reuse, 0x4, R2 ;  /* 0x0000000409027825 */ /* 0x048fe200078e0002 */
[----:B--2---:R-:W2:Y:S04]  /*00a0*/  LDG.E R11, desc[UR4][R4.64] ;  /* 0x00000004040b7981 */ /* 0x004ea8000c1e1900 */
[----:B------:R-:W2:Y:S04]  /*00b0*/  LDG.E R0, desc[UR4][R2.64] ;  /* 0x0000000402007981 */ /* 0x000ea8000c1e1900 */
[----:B------:R-:W3:Y:S04]  /*00c0*/  LDG.E R8, desc[UR4][R4.64+0xc] ;  /* 0x00000c0404087981 */ /* 0x000ee8000c1e1900 */
[----:B------:R-:W3:Y:S04]  /*00d0*/  LDG.E R13, desc[UR4][R2.64+0x4] ;  /* 0x00000404020d7981 */ /* 0x000ee8000c1e1900 */
[----:B------:R-:W5:Y:S04]  /*00e0*/  LDG.E R15, desc[UR4][R2.64+0x8] ;  /* 0x00000804020f7981 */ /* 0x000f68000c1e1900 */
[----:B------:R-:W5:Y:S01]  /*00f0*/  LDG.E R10, desc[UR4][R4.64+0x18] ;  /* 0x00001804040a7981 */ /* 0x000f62000c1e1900 */
[----:B------:R-:W-:-:S05]  /*0100*/  IADD3 R9, PT, PT, R9, R12, RZ ;  /* 0x0000000c09097210 */ /* 0x000fca0007ffe0ff */
[----:B----4-:R-:W-:-:S04]  /*0110*/  IMAD.WIDE.U32 R6, R9, 0x4, R6 ;  /* 0x0000000409067825 */ /* 0x010fc800078e0006 */
[----:B--2---:R-:W-:-:S04]  /*0120*/  FFMA R0, R0, R11, RZ ;  /* 0x0000000b00007223 */ /* 0x004fc800000000ff */
[----:B---3--:R-:W-:-:S04]  /*0130*/  FFMA R0, R13, R8, R0 ;  /* 0x000000080d007223 */ /* 0x008fc80000000000 */
[----:B-----5:R-:W-:-:S05]  /*0140*/  FFMA R15, R15, R10, R0 ;  /* 0x0000000a0f0f7223 */ /* 0x020fca0000000000 */
[----:B------:R-:W-:Y:S01]  /*0150*/  STG.E desc[UR4][R6.64], R15 ;  /* 0x0000000f06007986 */ /* 0x000fe2000c101904 */
[----:B------:R-:W-:Y:S05]  /*0160*/  EXIT ;  /* 0x000000000000794d */ /* 0x000fea0003800000 */
.L_x_0:
[----:B------:R-:W-:-:S00]  /*0170*/  BRA `(.L_x_0) ;  /* 0xfffffffc00fc7947 */ /* 0x000fc0000383ffff */
[----:B------:R-:W-:-:S00]  /*0180*/  NOP ;  /* 0x0000000000007918 */ /* 0x000fc00000000000 */
[----:B------:R-:W-:-:S00]  /*0190*/  NOP ;  /* 0x0000000000007918 */ /* 0x000fc00000000000 */
[----:B------:R-:W-:-:S00]  /*01a0*/  NOP ;  /* 0x0000000000007918 */ /* 0x000fc00000000000 */
[----:B------:R-:W-:-:S00]  /*01b0*/  NOP ;  /* 0x0000000000007918 */ /* 0x000fc00000000000 */
[----:B------:R-:W-:-:S00]  /*01c0*/  NOP ;  /* 0x0000000000007918 */ /* 0x000fc00000000000 */
[----:B------:R-:W-:-:S00]  /*01d0*/  NOP ;  /* 0x0000000000007918 */ /* 0x000fc00000000000 */
[----:B------:R-:W-:-:S00]  /*01e0*/  NOP ;  /* 0x0000000000007918 */ /* 0x000fc00000000000 */
[----:B------:R-:W-:-:S00]  /*01f0*/  NOP ;  /* 0x0000000000007918 */ /* 0x000fc00000000000 */
.L_x_3:


//--------------------- .text._Z7mat_subPfS_S_    --------------------------
	.section	.text._Z7mat_subPfS_S_,"ax",@progbits
	.align	128
        .global         _Z7mat_subPfS_S_
        .type           _Z7mat_subPfS_S_,@function
        .size           _Z7mat_subPfS_S_,(.L_x_4 - _Z7mat_subPfS_S_)
        .other          _Z7mat_subPfS_S_,@"STO_CUDA_ENTRY STV_DEFAULT"
_Z7mat_subPfS_S_:
.text._Z7mat_subPfS_S_:
[----:B------:R-:W-:Y:S01]  /*0000*/  LDC R1, c[0x0][0x37c] ;  /* 0x0000df00ff017b82 */ /* 0x000fe20000000800 */
[----:B------:R-:W0:Y:S07]  /*0010*/  S2R R9, SR_TID.X ;  /* 0x0000000000097919 */ /* 0x000e2e0000002100 */
[----:B------:R-:W1:Y:S01]  /*0020*/  LDC.64 R2, c[0x0][0x380] ;  /* 0x0000e000ff027b82 */ /* 0x000e620000000a00 */
[----:B------:R-:W2:Y:S01]  /*0030*/  LDCU.64 UR4, c[0x0][0x358] ;  /* 0x00006b00ff0477ac */ /* 0x000ea20008000a00 */
[----:B------:R-:W0:Y:S06]  /*0040*/  S2R R0, SR_TID.Y ;  /* 0x0000000000007919 */ /* 0x000e2c0000002200 */
[----:B------:R-:W3:Y:S08]  /*0050*/  LDC.64 R4, c[0x0][0x388] ;  /* 0x0000e200ff047b82 */ /* 0x000ef00000000a00 */
[----:B------:R-:W4:Y:S01]  /*0060*/  LDC.64 R6, c[0x0][0x390] ;  /* 0x0000e400ff067b82 */ /* 0x000f220000000a00 */
[----:B0-----:R-:W-:-:S04]  /*0070*/  IMAD R9, R0, 0x3, R9 ;  /* 0x0000000300097824 */ /* 0x001fc800078e0209 */
[----:B-1----:R-:W-:-:S04]  /*0080*/  IMAD.WIDE.U32 R2, R9, 0x4, R2 ;  /* 0x0000000409027825 */ /* 0x002fc800078e0002 */
[C---:B---3--:R-:W-:Y:S02]  /*0090*/  IMAD.WIDE.U32 R4, R9.reuse, 0x4, R4 ;  /* 0x0000000409047825 */ /* 0x048fe400078e0004 */
[----:B--2---:R-:W2:Y:S04]  /*00a0*/  LDG.E R2, desc[UR4][R2.64] ;  /* 0x0000000402027981 */ /* 0x004ea8000c1e1900 */
[----:B------:R-:W2:Y:S01]  /*00b0*/  LDG.E R5, desc[UR4][R4.64] ;  /* 0x0000000404057981 */ /* 0x000ea2000c1e1900 */
[----:B----4-:R-:W-:-:S04]  /*00c0*/  IMAD.WIDE.U32 R6, R9, 0x4, R6 ;  /* 0x0000000409067825 */ /* 0x010fc800078e0006 */
[----:B--2---:R-:W-:-:S05]  /*00d0*/  FADD R9, R2, -R5 ;  /* 0x8000000502097221 */ /* 0x004fca0000000000 */
[----:B------:R-:W-:Y:S01]  /*00e0*/  STG.E desc[UR4][R6.64], R9 ;  /* 0x0000000906007986 */ /* 0x000fe2000c101904 */
[----:B------:R-:W-:Y:S05]  /*00f0*/  EXIT ;  /* 0x000000000000794d */ /* 0x000fea0003800000 */
.L_x_1:
        /* <DEDUP_REMOVED lines=16> */
.L_x_4:


//--------------------- .text._Z7mat_addPfS_S_    --------------------------
	.section	.text._Z7mat_addPfS_S_,"ax",@progbits
	.align	128
        .global         _Z7mat_addPfS_S_
        .type           _Z7mat_addPfS_S_,@function
        .size           _Z7mat_addPfS_S_,(.L_x_5 - _Z7mat_addPfS_S_)
        .other          _Z7mat_addPfS_S_,@"STO_CUDA_ENTRY STV_DEFAULT"
_Z7mat_addPfS_S_:
.text._Z7mat_addPfS_S_:
        /* <DEDUP_REMOVED lines=13> */
[----:B--2---:R-:W-:-:S05]  /*00d0*/  FADD R9, R2, R5 ;  /* 0x0000000502097221 */ /* 0x004fca0000000000 */
[----:B------:R-:W-:Y:S01]  /*00e0*/  STG.E desc[UR4][R6.64], R9 ;  /* 0x0000000906007986 */ /* 0x000fe2000c101904 */
[----:B------:R-:W-:Y:S05]  /*00f0*/  EXIT ;  /* 0x000000000000794d */ /* 0x000fea0003800000 */
.L_x_2:
        /* <DEDUP_REMOVED lines=16> */
.L_x_5:


//--------------------- .nv.shared.reserved.0     --------------------------
	.section	.nv.shared.reserved.0,"aw",@nobits
	.weak		__nv_reservedSMEM_offset_0_alias
	.size		__nv_reservedSMEM_offset_0_alias, 0, 64
	.other		__nv_reservedSMEM_offset_0_alias,@"STO_CUDA_RESERVED_SHARED STV_DEFAULT"
__nv_reservedSMEM_offset_0_alias:
	.zero		0
	.zero		64


//--------------------- .nv.constant0._Z8mat_multPfS_S_ --------------------------
	.section	.nv.constant0._Z8mat_multPfS_S_,"a",@progbits
	.sectionflags	@""
	.align	4
.nv.constant0._Z8mat_multPfS_S_:
	.zero		920


//--------------------- .nv.constant0._Z7mat_subPfS_S_ --------------------------
	.section	.nv.constant0._Z7mat_subPfS_S_,"a",@progbits
	.sectionflags	@""
	.align	4
.nv.constant0._Z7mat_subPfS_S_:
	.zero		920


//--------------------- .nv.constant0._Z7mat_addPfS_S_ --------------------------
	.section	.nv.constant0._Z7mat_addPfS_S_,"a",@progbits
	.sectionflags	@""
	.align	4
.nv.constant0._Z7mat_addPfS_S_:
	.zero		920


//--------------------- SYMBOLS --------------------------

	.type		.nv.reservedSmem.offset0,@object
	.size		.nv.reservedSmem.offset0,0x4
